//
// Generated by NVIDIA NVVM Compiler
//
// Compiler Build ID: CL-36424714
// Cuda compilation tools, release 13.0, V13.0.88
// Based on NVVM 20.0.0
//

.version 9.0
.target sm_100
.address_size 64

	// .globl	_Z10myHalf2AddP7__half2S0_S0_i

.visible .entry _Z10myHalf2AddP7__half2S0_S0_i(
	.param .u64 .ptr .align 1 _Z10myHalf2AddP7__half2S0_S0_i_param_0,
	.param .u64 .ptr .align 1 _Z10myHalf2AddP7__half2S0_S0_i_param_1,
	.param .u64 .ptr .align 1 _Z10myHalf2AddP7__half2S0_S0_i_param_2,
	.param .u32 _Z10myHalf2AddP7__half2S0_S0_i_param_3
)
{
	.reg .b32 	%r<8>;
	.reg .b64 	%rd<11>;

	ld.param.u64 	%rd1, [_Z10myHalf2AddP7__half2S0_S0_i_param_0];
	ld.param.u64 	%rd2, [_Z10myHalf2AddP7__half2S0_S0_i_param_1];
	ld.param.u64 	%rd3, [_Z10myHalf2AddP7__half2S0_S0_i_param_2];
	cvta.to.global.u64 	%rd4, %rd3;
	cvta.to.global.u64 	%rd5, %rd2;
	cvta.to.global.u64 	%rd6, %rd1;
	mov.u32 	%r4, %ntid.x;
	mov.u32 	%r5, %ctaid.x;
	mov.u32 	%r6, %tid.x;
	mad.lo.s32 	%r7, %r4, %r5, %r6;
	mul.wide.s32 	%rd7, %r7, 4;
	add.s64 	%rd8, %rd6, %rd7;
	ld.global.u32 	%r2, [%rd8];
	add.s64 	%rd9, %rd5, %rd7;
	ld.global.u32 	%r3, [%rd9];
	// begin inline asm
	{add.f16x2 %r1,%r2,%r3;
}
	// end inline asm
	add.s64 	%rd10, %rd4, %rd7;
	st.global.u32 	[%rd10], %r1;
	ret;

}
	// .globl	_Z15float22Half2VecP6float2P7__half2i
.visible .entry _Z15float22Half2VecP6float2P7__half2i(
	.param .u64 .ptr .align 1 _Z15float22Half2VecP6float2P7__half2i_param_0,
	.param .u64 .ptr .align 1 _Z15float22Half2VecP6float2P7__half2i_param_1,
	.param .u32 _Z15float22Half2VecP6float2P7__half2i_param_2
)
{
	.reg .b32 	%r<6>;
	.reg .b32 	%f<3>;
	.reg .b64 	%rd<9>;

	ld.param.u64 	%rd1, [_Z15float22Half2VecP6float2P7__half2i_param_0];
	ld.param.u64 	%rd2, [_Z15float22Half2VecP6float2P7__half2i_param_1];
	cvta.to.global.u64 	%rd3, %rd2;
	cvta.to.global.u64 	%rd4, %rd1;
	mov.u32 	%r2, %ntid.x;
	mov.u32 	%r3, %ctaid.x;
	mov.u32 	%r4, %tid.x;
	mad.lo.s32 	%r5, %r2, %r3, %r4;
	mul.wide.s32 	%rd5, %r5, 8;
	add.s64 	%rd6, %rd4, %rd5;
	ld.global.v2.f32 	{%f1, %f2}, [%rd6];
	// begin inline asm
	{ cvt.rn.f16x2.f32 %r1, %f2, %f1; }

	// end inline asm
	mul.wide.s32 	%rd7, %r5, 4;
	add.s64 	%rd8, %rd3, %rd7;
	st.global.u32 	[%rd8], %r1;
	ret;

}
	// .globl	_Z15half22Float2VecP7__half2P6float2i
.visible .entry _Z15half22Float2VecP7__half2P6float2i(
	.param .u64 .ptr .align 1 _Z15half22Float2VecP7__half2P6float2i_param_0,
	.param .u64 .ptr .align 1 _Z15half22Float2VecP7__half2P6float2i_param_1,
	.param .u32 _Z15half22Float2VecP7__half2P6float2i_param_2
)
{
	.reg .b32 	%r<7>;
	.reg .b32 	%f<3>;
	.reg .b64 	%rd<9>;

	ld.param.u64 	%rd1, [_Z15half22Float2VecP7__half2P6float2i_param_0];
	ld.param.u64 	%rd2, [_Z15half22Float2VecP7__half2P6float2i_param_1];
	cvta.to.global.u64 	%rd3, %rd2;
	cvta.to.global.u64 	%rd4, %rd1;
	mov.u32 	%r3, %ntid.x;
	mov.u32 	%r4, %ctaid.x;
	mov.u32 	%r5, %tid.x;
	mad.lo.s32 	%r6, %r3, %r4, %r5;
	mul.wide.s32 	%rd5, %r6, 4;
	add.s64 	%rd6, %rd4, %rd5;
	ld.global.u32 	%r1, [%rd6];
	// begin inline asm
	{.reg .f16 low,high;
  mov.b32 {low,high},%r1;
  cvt.f32.f16 %f1, low;}

	// end inline asm
	// begin inline asm
	{.reg .f16 low,high;
  mov.b32 {low,high},%r1;
  cvt.f32.f16 %f2, high;}

	// end inline asm
	mul.wide.s32 	%rd7, %r6, 8;
	add.s64 	%rd8, %rd3, %rd7;
	st.global.v2.f32 	[%rd8], {%f1, %f2};
	ret;

}


// ===== COMPILED SASS (sm_100) =====

	.target	sm_100

	.elftype	@"ET_EXEC"


//--------------------- .note.nv.tkinfo           --------------------------
	.section	.note.nv.tkinfo,"",@"SHT_NOTE"
	.sectionflags	@"SHF_NOTE_NV_TKINFO"
	.tkinfo
        /*0018*/ 	.word	0x00000002
        /*0030*/ 	.string	""
        /*0030*/ 	.string	"ptxas"
        /*0030*/ 	.string	"Cuda compilation tools, release 13.0, V13.0.88"
        /*0030*/ 	.string	"Build cuda_13.0.r13.0/compiler.36424714_0"
        /*0030*/ 	.string	"-arch sm_100 -m 64 "



//--------------------- .note.nv.cuinfo           --------------------------
	.section	.note.nv.cuinfo,"",@"SHT_NOTE"
	.sectionflags	@"SHF_NOTE_NV_CUINFO"
        /*0018*/ 	.short	0x0002
        /*001a*/ 	.short	0x0064
        /*001c*/ 	.short	0x0082
	.zero		2


//--------------------- .nv.info                  --------------------------
	.section	.nv.info,"",@"SHT_CUDA_INFO"
	.align	4


	//----- nvinfo : EIATTR_REGCOUNT
	.align		4
        /*0000*/ 	.byte	0x04, 0x2f
        /*0002*/ 	.short	(.L_1 - .L_0)
	.align		4
.L_0:
        /*0004*/ 	.word	index@(_Z10myHalf2AddP7__half2S0_S0_i)
        /*0008*/ 	.word	0x0000000c


	//----- nvinfo : EIATTR_FRAME_SIZE
	.align		4
.L_1:
        /*000c*/ 	.byte	0x04, 0x11
        /*000e*/ 	.short	(.L_3 - .L_2)
	.align		4
.L_2:
        /*0010*/ 	.word	index@(_Z10myHalf2AddP7__half2S0_S0_i)
        /*0014*/ 	.word	0x00000000


	//----- nvinfo : EIATTR_REGCOUNT
	.align		4
.L_3:
        /*0018*/ 	.byte	0x04, 0x2f
        /*001a*/ 	.short	(.L_5 - .L_4)
	.align		4
.L_4:
        /*001c*/ 	.word	index@(_Z15float22Half2VecP6float2P7__half2i)
        /*0020*/ 	.word	0x0000000a


	//----- nvinfo : EIATTR_FRAME_SIZE
	.align		4
.L_5:
        /*0024*/ 	.byte	0x04, 0x11
        /*0026*/ 	.short	(.L_7 - .L_6)
	.align		4
.L_6:
        /*0028*/ 	.word	index@(_Z15float22Half2VecP6float2P7__half2i)
        /*002c*/ 	.word	0x00000000


	//----- nvinfo : EIATTR_REGCOUNT
	.align		4
.L_7:
        /*0030*/ 	.byte	0x04, 0x2f
        /*0032*/ 	.short	(.L_9 - .L_8)
	.align		4
.L_8:
        /*0034*/ 	.word	index@(_Z15half22Float2VecP7__half2P6float2i)
        /*0038*/ 	.word	0x0000000a


	//----- nvinfo : EIATTR_FRAME_SIZE
	.align		4
.L_9:
        /*003c*/ 	.byte	0x04, 0x11
        /*003e*/ 	.short	(.L_11 - .L_10)
	.align		4
.L_10:
        /*0040*/ 	.word	index@(_Z15half22Float2VecP7__half2P6float2i)
        /*0044*/ 	.word	0x00000000


	//----- nvinfo : EIATTR_MIN_STACK_SIZE
	.align		4
.L_11:
        /*0048*/ 	.byte	0x04, 0x12
        /*004a*/ 	.short	(.L_13 - .L_12)
	.align		4
.L_12:
        /*004c*/ 	.word	index@(_Z15half22Float2VecP7__half2P6float2i)
        /*0050*/ 	.word	0x00000000


	//----- nvinfo : EIATTR_MIN_STACK_SIZE
	.align		4
.L_13:
        /*0054*/ 	.byte	0x04, 0x12
        /*0056*/ 	.short	(.L_15 - .L_14)
	.align		4
.L_14:
        /*0058*/ 	.word	index@(_Z15float22Half2VecP6float2P7__half2i)
        /*005c*/ 	.word	0x00000000


	//----- nvinfo : EIATTR_MIN_STACK_SIZE
	.align		4
.L_15:
        /*0060*/ 	.byte	0x04, 0x12
        /*0062*/ 	.short	(.L_17 - .L_16)
	.align		4
.L_16:
        /*0064*/ 	.word	index@(_Z10myHalf2AddP7__half2S0_S0_i)
        /*0068*/ 	.word	0x00000000
.L_17:


//--------------------- .nv.compat                --------------------------
	.section	.nv.compat,"",@"SHT_CUDA_COMPAT_INFO"
	.align	4
        /*0000*/ 	.byte	0x02, 0x09, 0x00, 0x00, 0x02, 0x02, 0x01, 0x00, 0x02, 0x05, 0x05, 0x00, 0x03, 0x07, 0x01, 0x01
        /*0010*/ 	.byte	0x02, 0x03, 0x00, 0x00, 0x02, 0x06, 0x01, 0x00, 0x04, 0x0b, 0x08, 0x00, 0x09, 0x00, 0x00, 0x00
        /*0020*/ 	.byte	0x00, 0x00, 0x00, 0x00


//--------------------- .nv.info._Z15half22Float2VecP7__half2P6float2i --------------------------
	.section	.nv.info._Z15half22Float2VecP7__half2P6float2i,"",@"SHT_CUDA_INFO"
	.sectionflags	@""
	.align	4


	//----- nvinfo : EIATTR_CUDA_API_VERSION
	.align		4
        /*0000*/ 	.byte	0x04, 0x37
        /*0002*/ 	.short	(.L_19 - .L_18)
.L_18:
        /*0004*/ 	.word	0x00000082


	//----- nvinfo : EIATTR_KPARAM_INFO
	.align		4
.L_19:
        /*0008*/ 	.byte	0x04, 0x17
        /*000a*/ 	.short	(.L_21 - .L_20)
.L_20:
        /*000c*/ 	.word	0x00000000
        /*0010*/ 	.short	0x0002
        /*0012*/ 	.short	0x0010
        /*0014*/ 	.byte	0x00, 0xf0, 0x11, 0x00


	//----- nvinfo : EIATTR_KPARAM_INFO
	.align		4
.L_21:
        /*0018*/ 	.byte	0x04, 0x17
        /*001a*/ 	.short	(.L_23 - .L_22)
.L_22:
        /*001c*/ 	.word	0x00000000
        /*0020*/ 	.short	0x0001
        /*0022*/ 	.short	0x0008
        /*0024*/ 	.byte	0x00, 0xf5, 0x21, 0x00


	//----- nvinfo : EIATTR_KPARAM_INFO
	.align		4
.L_23:
        /*0028*/ 	.byte	0x04, 0x17
        /*002a*/ 	.short	(.L_25 - .L_24)
.L_24:
        /*002c*/ 	.word	0x00000000
        /*0030*/ 	.short	0x0000
        /*0032*/ 	.short	0x0000
        /*0034*/ 	.byte	0x00, 0xf5, 0x21, 0x00


	//----- nvinfo : EIATTR_SPARSE_MMA_MASK
	.align		4
.L_25:
        /*0038*/ 	.byte	0x03, 0x50
        /*003a*/ 	.short	0x0000


	//----- nvinfo : EIATTR_MAXREG_COUNT
	.align		4
        /*003c*/ 	.byte	0x03, 0x1b
        /*003e*/ 	.short	0x00ff


	//----- nvinfo : EIATTR_MERCURY_ISA_VERSION
	.align		4
        /*0040*/ 	.byte	0x03, 0x5f
        /*0042*/ 	.short	0x0101


	//----- nvinfo : EIATTR_VRC_CTA_INIT_COUNT
	.align		4
        /*0044*/ 	.byte	0x02, 0x4a
	.zero		1
	.zero		1


	//----- nvinfo : EIATTR_EXIT_INSTR_OFFSETS
	.align		4
        /*0048*/ 	.byte	0x04, 0x1c
        /*004a*/ 	.short	(.L_27 - .L_26)


	//   ....[0]....
.L_26:
        /*004c*/ 	.word	0x000000e0


	//----- nvinfo : EIATTR_CBANK_PARAM_SIZE
	.align		4
.L_27:
        /*0050*/ 	.byte	0x03, 0x19
        /*0052*/ 	.short	0x0014


	//----- nvinfo : EIATTR_PARAM_CBANK
	.align		4
        /*0054*/ 	.byte	0x04, 0x0a
        /*0056*/ 	.short	(.L_29 - .L_28)
	.align		4
.L_28:
        /*0058*/ 	.word	index@(.nv.constant0._Z15half22Float2VecP7__half2P6float2i)
        /*005c*/ 	.short	0x0380
        /*005e*/ 	.short	0x0014


	//----- nvinfo : EIATTR_SW_WAR
	.align		4
.L_29:
        /*0060*/ 	.byte	0x04, 0x36
        /*0062*/ 	.short	(.L_31 - .L_30)
.L_30:
        /*0064*/ 	.word	0x00000008
.L_31:


//--------------------- .nv.info._Z15float22Half2VecP6float2P7__half2i --------------------------
	.section	.nv.info._Z15float22Half2VecP6float2P7__half2i,"",@"SHT_CUDA_INFO"
	.sectionflags	@""
	.align	4


	//----- nvinfo : EIATTR_CUDA_API_VERSION
	.align		4
        /*0000*/ 	.byte	0x04, 0x37
        /*0002*/ 	.short	(.L_33 - .L_32)
.L_32:
        /*0004*/ 	.word	0x00000082


	//----- nvinfo : EIATTR_KPARAM_INFO
	.align		4
.L_33:
        /*0008*/ 	.byte	0x04, 0x17
        /*000a*/ 	.short	(.L_35 - .L_34)
.L_34:
        /*000c*/ 	.word	0x00000000
        /*0010*/ 	.short	0x0002
        /*0012*/ 	.short	0x0010
        /*0014*/ 	.byte	0x00, 0xf0, 0x11, 0x00


	//----- nvinfo : EIATTR_KPARAM_INFO
	.align		4
.L_35:
        /*0018*/ 	.byte	0x04, 0x17
        /*001a*/ 	.short	(.L_37 - .L_36)
.L_36:
        /*001c*/ 	.word	0x00000000
        /*0020*/ 	.short	0x0001
        /*0022*/ 	.short	0x0008
        /*0024*/ 	.byte	0x00, 0xf5, 0x21, 0x00


	//----- nvinfo : EIATTR_KPARAM_INFO
	.align		4
.L_37:
        /*0028*/ 	.byte	0x04, 0x17
        /*002a*/ 	.short	(.L_39 - .L_38)
.L_38:
        /*002c*/ 	.word	0x00000000
        /*0030*/ 	.short	0x0000
        /*0032*/ 	.short	0x0000
        /*0034*/ 	.byte	0x00, 0xf5, 0x21, 0x00


	//----- nvinfo : EIATTR_SPARSE_MMA_MASK
	.align		4
.L_39:
        /*0038*/ 	.byte	0x03, 0x50
        /*003a*/ 	.short	0x0000


	//----- nvinfo : EIATTR_MAXREG_COUNT
	.align		4
        /*003c*/ 	.byte	0x03, 0x1b
        /*003e*/ 	.short	0x00ff


	//----- nvinfo : EIATTR_MERCURY_ISA_VERSION
	.align		4
        /*0040*/ 	.byte	0x03, 0x5f
        /*0042*/ 	.short	0x0101


	//----- nvinfo : EIATTR_VRC_CTA_INIT_COUNT
	.align		4
        /*0044*/ 	.byte	0x02, 0x4a
	.zero		1
	.zero		1


	//----- nvinfo : EIATTR_EXIT_INSTR_OFFSETS
	.align		4
        /*0048*/ 	.byte	0x04, 0x1c
        /*004a*/ 	.short	(.L_41 - .L_40)


	//   ....[0]....
.L_40:
        /*004c*/ 	.word	0x000000d0


	//----- nvinfo : EIATTR_CBANK_PARAM_SIZE
	.align		4
.L_41:
        /*0050*/ 	.byte	0x03, 0x19
        /*0052*/ 	.short	0x0014


	//----- nvinfo : EIATTR_PARAM_CBANK
	.align		4
        /*0054*/ 	.byte	0x04, 0x0a
        /*0056*/ 	.short	(.L_43 - .L_42)
	.align		4
.L_42:
        /*0058*/ 	.word	index@(.nv.constant0._Z15float22Half2VecP6float2P7__half2i)
        /*005c*/ 	.short	0x0380
        /*005e*/ 	.short	0x0014


	//----- nvinfo : EIATTR_SW_WAR
	.align		4
.L_43:
        /*0060*/ 	.byte	0x04, 0x36
        /*0062*/ 	.short	(.L_45 - .L_44)
.L_44:
        /*0064*/ 	.word	0x00000008
.L_45:


//--------------------- .nv.info._Z10myHalf2AddP7__half2S0_S0_i --------------------------
	.section	.nv.info._Z10myHalf2AddP7__half2S0_S0_i,"",@"SHT_CUDA_INFO"
	.sectionflags	@""
	.align	4


	//----- nvinfo : EIATTR_CUDA_API_VERSION
	.align		4
        /*0000*/ 	.byte	0x04, 0x37
        /*0002*/ 	.short	(.L_47 - .L_46)
.L_46:
        /*0004*/ 	.word	0x00000082


	//----- nvinfo : EIATTR_KPARAM_INFO
	.align		4
.L_47:
        /*0008*/ 	.byte	0x04, 0x17
        /*000a*/ 	.short	(.L_49 - .L_48)
.L_48:
        /*000c*/ 	.word	0x00000000
        /*0010*/ 	.short	0x0003
        /*0012*/ 	.short	0x0018
        /*0014*/ 	.byte	0x00, 0xf0, 0x11, 0x00


	//----- nvinfo : EIATTR_KPARAM_INFO
	.align		4
.L_49:
        /*0018*/ 	.byte	0x04, 0x17
        /*001a*/ 	.short	(.L_51 - .L_50)
.L_50:
        /*001c*/ 	.word	0x00000000
        /*0020*/ 	.short	0x0002
        /*0022*/ 	.short	0x0010
        /*0024*/ 	.byte	0x00, 0xf5, 0x21, 0x00


	//----- nvinfo : EIATTR_KPARAM_INFO
	.align		4
.L_51:
        /*0028*/ 	.byte	0x04, 0x17
        /*002a*/ 	.short	(.L_53 - .L_52)
.L_52:
        /*002c*/ 	.word	0x00000000
        /*0030*/ 	.short	0x0001
        /*0032*/ 	.short	0x0008
        /*0034*/ 	.byte	0x00, 0xf5, 0x21, 0x00


	//----- nvinfo : EIATTR_KPARAM_INFO
	.align		4
.L_53:
        /*0038*/ 	.byte	0x04, 0x17
        /*003a*/ 	.short	(.L_55 - .L_54)
.L_54:
        /*003c*/ 	.word	0x00000000
        /*0040*/ 	.short	0x0000
        /*0042*/ 	.short	0x0000
        /*0044*/ 	.byte	0x00, 0xf5, 0x21, 0x00


	//----- nvinfo : EIATTR_SPARSE_MMA_MASK
	.align		4
.L_55:
        /*0048*/ 	.byte	0x03, 0x50
        /*004a*/ 	.short	0x0000


	//----- nvinfo : EIATTR_MAXREG_COUNT
	.align		4
        /*004c*/ 	.byte	0x03, 0x1b
        /*004e*/ 	.short	0x00ff


	//----- nvinfo : EIATTR_MERCURY_ISA_VERSION
	.align		4
        /*0050*/ 	.byte	0x03, 0x5f
        /*0052*/ 	.short	0x0101


	//----- nvinfo : EIATTR_VRC_CTA_INIT_COUNT
	.align		4
        /*0054*/ 	.byte	0x02, 0x4a
	.zero		1
	.zero		1


	//----- nvinfo : EIATTR_EXIT_INSTR_OFFSETS
	.align		4
        /*0058*/ 	.byte	0x04, 0x1c
        /*005a*/ 	.short	(.L_57 - .L_56)


	//   ....[0]....
.L_56:
        /*005c*/ 	.word	0x00000100


	//----- nvinfo : EIATTR_CBANK_PARAM_SIZE
	.align		4
.L_57:
        /*0060*/ 	.byte	0x03, 0x19
        /*0062*/ 	.short	0x001c


	//----- nvinfo : EIATTR_PARAM_CBANK
	.align		4
        /*0064*/ 	.byte	0x04, 0x0a
        /*0066*/ 	.short	(.L_59 - .L_58)
	.align		4
.L_58:
        /*0068*/ 	.word	index@(.nv.constant0._Z10myHalf2AddP7__half2S0_S0_i)
        /*006c*/ 	.short	0x0380
        /*006e*/ 	.short	0x001c


	//----- nvinfo : EIATTR_SW_WAR
	.align		4
.L_59:
        /*0070*/ 	.byte	0x04, 0x36
        /*0072*/ 	.short	(.L_61 - .L_60)
.L_60:
        /*0074*/ 	.word	0x00000008
.L_61:


//--------------------- .nv.callgraph             --------------------------
	.section	.nv.callgraph,"",@"SHT_CUDA_CALLGRAPH"
	.align	4
	.sectionentsize	8
	.align		4
        /*0000*/ 	.word	0x00000000
	.align		4
        /*0004*/ 	.word	0xffffffff
	.align		4
        /*0008*/ 	.word	0x00000000
	.align		4
        /*000c*/ 	.word	0xfffffffe
	.align		4
        /*0010*/ 	.word	0x00000000
	.align		4
        /*0014*/ 	.word	0xfffffffd
	.align		4
        /*0018*/ 	.word	0x00000000
	.align		4
        /*001c*/ 	.word	0xfffffffc


//--------------------- .text._Z15half22Float2VecP7__half2P6float2i --------------------------
	.section	.text._Z15half22Float2VecP7__half2P6float2i,"ax",@progbits
	.align	128
        .global         _Z15half22Float2VecP7__half2P6float2i
        .type           _Z15half22Float2VecP7__half2P6float2i,@function
        .size           _Z15half22Float2VecP7__half2P6float2i,(.L_x_3 - _Z15half22Float2VecP7__half2P6float2i)
        .other          _Z15half22Float2VecP7__half2P6float2i,@"STO_CUDA_ENTRY STV_DEFAULT"
_Z15half22Float2VecP7__half2P6float2i:
.text._Z15half22Float2VecP7__half2P6float2i:
[----:B------:R-:W-:Y:S01]  /*0000*/  LDC R1, c[0x0][0x37c] ;  /* 0x0000df00ff017b82 */ /* 0x000fe20000000800 */
[----:B------:R-:W0:Y:S07]  /*0010*/  S2R R7, SR_CTAID.X ;  /* 0x0000000000077919 */ /* 0x000e2e0000002500 */
[----:B------:R-:W1:Y:S01]  /*0020*/  LDC.64 R2, c[0x0][0x380] ;  /* 0x0000e000ff027b82 */ /* 0x000e620000000a00 */
[----:B------:R-:W0:Y:S01]  /*0030*/  LDCU UR6, c[0x0][0x360] ;  /* 0x00006c00ff0677ac */ /* 0x000e220008000800 */
[----:B------:R-:W0:Y:S01]  /*0040*/  S2R R0, SR_TID.X ;  /* 0x0000000000007919 */ /* 0x000e220000002100 */
[----:B------:R-:W2:Y:S05]  /*0050*/  LDCU.64 UR4, c[0x0][0x358] ;  /* 0x00006b00ff0477ac */ /* 0x000eaa0008000a00 */
[----:B------:R-:W3:Y:S01]  /*0060*/  LDC.64 R4, c[0x0][0x388] ;  /* 0x0000e200ff047b82 */ /* 0x000ee20000000a00 */
[----:B0-----:R-:W-:-:S04]  /*0070*/  IMAD R7, R7, UR6, R0 ;  /* 0x0000000607077c24 */ /* 0x001fc8000f8e0200 */
[----:B-1----:R-:W-:-:S06]  /*0080*/  IMAD.WIDE R2, R7, 0x4, R2 ;  /* 0x0000000407027825 */ /* 0x002fcc00078e0202 */
[----:B--2---:R-:W2:Y:S01]  /*0090*/  LDG.E R2, desc[UR4][R2.64] ;  /* 0x0000000402027981 */ /* 0x004ea2000c1e1900 */
[----:B---3--:R-:W-:-:S04]  /*00a0*/  IMAD.WIDE R4, R7, 0x8, R4 ;  /* 0x0000000807047825 */ /* 0x008fc800078e0204 */
[--C-:B--2---:R-:W-:Y:S02]  /*00b0*/  HADD2.F32 R6, -RZ, R2.reuse.H0_H0 ;  /* 0x20000002ff067230 */ /* 0x104fe40000004100 */
[----:B------:R-:W-:-:S05]  /*00c0*/  HADD2.F32 R7, -RZ, R2.H1_H1 ;  /* 0x30000002ff077230 */ /* 0x000fca0000004100 */
[----:B------:R-:W-:Y:S01]  /*00d0*/  STG.E.64 desc[UR4][R4.64], R6 ;  /* 0x0000000604007986 */ /* 0x000fe2000c101b04 */
[----:B------:R-:W-:Y:S05]  /*00e0*/  EXIT ;  /* 0x000000000000794d */ /* 0x000fea0003800000 */
.L_x_0:
[----:B------:R-:W-:-:S00]  /*00f0*/  BRA `(.L_x_0) ;  /* 0xfffffffc00fc7947 */ /* 0x000fc0000383ffff */
[----:B------:R-:W-:-:S00]  /*0100*/  NOP ;  /* 0x0000000000007918 */ /* 0x000fc00000000000 */
[----:B------:R-:W-:-:S00]  /*0110*/  NOP ;  /* 0x0000000000007918 */ /* 0x000fc00000000000 */
[----:B------:R-:W-:-:S00]  /*0120*/  NOP ;  /* 0x0000000000007918 */ /* 0x000fc00000000000 */
[----:B------:R-:W-:-:S00]  /*0130*/  NOP ;  /* 0x0000000000007918 */ /* 0x000fc00000000000 */
[----:B------:R-:W-:-:S00]  /*0140*/  NOP ;  /* 0x0000000000007918 */ /* 0x000fc00000000000 */
[----:B------:R-:W-:-:S00]  /*0150*/  NOP ;  /* 0x0000000000007918 */ /* 0x000fc00000000000 */
[----:B------:R-:W-:-:S00]  /*0160*/  NOP ;  /* 0x0000000000007918 */ /* 0x000fc00000000000 */
[----:B------:R-:W-:-:S00]  /*0170*/  NOP ;  /* 0x0000000000007918 */ /* 0x000fc00000000000 */
.L_x_3:


//--------------------- .text._Z15float22Half2VecP6float2P7__half2i --------------------------
	.section	.text._Z15float22Half2VecP6float2P7__half2i,"ax",@progbits
	.align	128
        .global         _Z15float22Half2VecP6float2P7__half2i
        .type           _Z15float22Half2VecP6float2P7__half2i,@function
        .size           _Z15float22Half2VecP6float2P7__half2i,(.L_x_4 - _Z15float22Half2VecP6float2P7__half2i)
        .other          _Z15float22Half2VecP6float2P7__half2i,@"STO_CUDA_ENTRY STV_DEFAULT"
_Z15float22Half2VecP6float2P7__half2i:
.text._Z15float22Half2VecP6float2P7__half2i:
        /* <DEDUP_REMOVED lines=9> */
[----:B--2---:R-:W2:Y:S01]  /*0090*/  LDG.E.64 R2, desc[UR4][R2.64] ;  /* 0x0000000402027981 */ /* 0x004ea2000c1e1b00 */
[----:B---3--:R-:W-:Y:S01]  /*00a0*/  IMAD.WIDE R4, R7, 0x4, R4 ;  /* 0x0000000407047825 */ /* 0x008fe200078e0204 */
[----:B--2---:R-:W-:-:S05]  /*00b0*/  F2FP.F16.F32.PACK_AB R7, R3, R2 ;  /* 0x000000020307723e */ /* 0x004fca00000000ff */
[----:B------:R-:W-:Y:S01]  /*00c0*/  STG.E desc[UR4][R4.64], R7 ;  /* 0x0000000704007986 */ /* 0x000fe2000c101904 */
[----:B------:R-:W-:Y:S05]  /*00d0*/  EXIT ;  /* 0x000000000000794d */ /* 0x000fea0003800000 */
.L_x_1:
        /* <DEDUP_REMOVED lines=10> */
.L_x_4:


//--------------------- .text._Z10myHalf2AddP7__half2S0_S0_i --------------------------
	.section	.text._Z10myHalf2AddP7__half2S0_S0_i,"ax",@progbits
	.align	128
        .global         _Z10myHalf2AddP7__half2S0_S0_i
        .type           _Z10myHalf2AddP7__half2S0_S0_i,@function
        .size           _Z10myHalf2AddP7__half2S0_S0_i,(.L_x_5 - _Z10myHalf2AddP7__half2S0_S0_i)
        .other          _Z10myHalf2AddP7__half2S0_S0_i,@"STO_CUDA_ENTRY STV_DEFAULT"
_Z10myHalf2AddP7__half2S0_S0_i:
.text._Z10myHalf2AddP7__half2S0_S0_i:
[----:B------:R-:W-:Y:S01]  /*0000*/  LDC R1, c[0x0][0x37c] ;  /* 0x0000df00ff017b82 */ /* 0x000fe20000000800 */
[----:B------:R-:W0:Y:S07]  /*0010*/  S2R R9, SR_CTAID.X ;  /* 0x0000000000097919 */ /* 0x000e2e0000002500 */
[----:B------:R-:W1:Y:S01]  /*0020*/  LDC.64 R2, c[0x0][0x380] ;  /* 0x0000e000ff027b82 */ /* 0x000e620000000a00 */
[----:B------:R-:W0:Y:S01]  /*0030*/  LDCU UR6, c[0x0][0x360] ;  /* 0x00006c00ff0677ac */ /* 0x000e220008000800 */
[----:B------:R-:W0:Y:S01]  /*0040*/  S2R R0, SR_TID.X ;  /* 0x0000000000007919 */ /* 0x000e220000002100 */
[----:B------:R-:W2:Y:S05]  /*0050*/  LDCU.64 UR4, c[0x0][0x358] ;  /* 0x00006b00ff0477ac */ /* 0x000eaa0008000a00 */
[----:B------:R-:W3:Y:S08]  /*0060*/  LDC.64 R4, c[0x0][0x388] ;  /* 0x0000e200ff047b82 */ /* 0x000ef00000000a00 */
[----:B------:R-:W4:Y:S01]  /*0070*/  LDC.64 R6, c[0x0][0x390] ;  /* 0x0000e400ff067b82 */ /* 0x000f220000000a00 */
[----:B0-----:R-:W-:-:S04]  /*0080*/  IMAD R9, R9, UR6, R0 ;  /* 0x0000000609097c24 */ /* 0x001fc8000f8e0200 */
[----:B-1----:R-:W-:-:S04]  /*0090*/  IMAD.WIDE R2, R9, 0x4, R2 ;  /* 0x0000000409027825 */ /* 0x002fc800078e0202 */
[C---:B---3--:R-:W-:Y:S02]  /*00a0*/  IMAD.WIDE R4, R9.reuse, 0x4, R4 ;  /* 0x0000000409047825 */ /* 0x048fe400078e0204 */
[----:B--2---:R-:W2:Y:S04]  /*00b0*/  LDG.E R2, desc[UR4][R2.64] ;  /* 0x0000000402027981 */ /* 0x004ea8000c1e1900 */
[----:B------:R-:W2:Y:S01]  /*00c0*/  LDG.E R5, desc[UR4][R4.64] ;  /* 0x0000000404057981 */ /* 0x000ea2000c1e1900 */
[----:B----4-:R-:W-:-:S04]  /*00d0*/  IMAD.WIDE R6, R9, 0x4, R6 ;  /* 0x0000000409067825 */ /* 0x010fc800078e0206 */
[----:B--2---:R-:W-:-:S05]  /*00e0*/  HFMA2 R9, R2, 1, 1, R5 ;  /* 0x3c003c0002097831 */ /* 0x004fca0000000005 */
[----:B------:R-:W-:Y:S01]  /*00f0*/  STG.E desc[UR4][R6.64], R9 ;  /* 0x0000000906007986 */ /* 0x000fe2000c101904 */
[----:B------:R-:W-:Y:S05]  /*0100*/  EXIT ;  /* 0x000000000000794d */ /* 0x000fea0003800000 */
.L_x_2:
        /* <DEDUP_REMOVED lines=15> */
.L_x_5:


//--------------------- .nv.shared.reserved.0     --------------------------
	.section	.nv.shared.reserved.0,"aw",@nobits
	.weak		__nv_reservedSMEM_offset_0_alias
	.size		__nv_reservedSMEM_offset_0_alias, 0, 64
	.other		__nv_reservedSMEM_offset_0_alias,@"STO_CUDA_RESERVED_SHARED STV_DEFAULT"
__nv_reservedSMEM_offset_0_alias:
	.zero		0
	.zero		64


//--------------------- .nv.constant0._Z15half22Float2VecP7__half2P6float2i --------------------------
	.section	.nv.constant0._Z15half22Float2VecP7__half2P6float2i,"a",@progbits
	.sectionflags	@""
	.align	4
.nv.constant0._Z15half22Float2VecP7__half2P6float2i:
	.zero		916


//--------------------- .nv.constant0._Z15float22Half2VecP6float2P7__half2i --------------------------
	.section	.nv.constant0._Z15float22Half2VecP6float2P7__half2i,"a",@progbits
	.sectionflags	@""
	.align	4
.nv.constant0._Z15float22Half2VecP6float2P7__half2i:
	.zero		916


//--------------------- .nv.constant0._Z10myHalf2AddP7__half2S0_S0_i --------------------------
	.section	.nv.constant0._Z10myHalf2AddP7__half2S0_S0_i,"a",@progbits
	.sectionflags	@""
	.align	4
.nv.constant0._Z10myHalf2AddP7__half2S0_S0_i:
	.zero		924


//--------------------- SYMBOLS --------------------------

	.type		.nv.reservedSmem.offset0,@object
	.size		.nv.reservedSmem.offset0,0x4
